//
// Generated by NVIDIA NVVM Compiler
//
// Compiler Build ID: CL-36424714
// Cuda compilation tools, release 13.0, V13.0.88
// Based on NVVM 20.0.0
//

.version 9.0
.target sm_100
.address_size 64

	// .globl	_Z15matrixOpsKernelPfS_S_S_S_S_ii

.visible .entry _Z15matrixOpsKernelPfS_S_S_S_S_ii(
	.param .u64 .ptr .align 1 _Z15matrixOpsKernelPfS_S_S_S_S_ii_param_0,
	.param .u64 .ptr .align 1 _Z15matrixOpsKernelPfS_S_S_S_S_ii_param_1,
	.param .u64 .ptr .align 1 _Z15matrixOpsKernelPfS_S_S_S_S_ii_param_2,
	.param .u64 .ptr .align 1 _Z15matrixOpsKernelPfS_S_S_S_S_ii_param_3,
	.param .u64 .ptr .align 1 _Z15matrixOpsKernelPfS_S_S_S_S_ii_param_4,
	.param .u64 .ptr .align 1 _Z15matrixOpsKernelPfS_S_S_S_S_ii_param_5,
	.param .u32 _Z15matrixOpsKernelPfS_S_S_S_S_ii_param_6,
	.param .u32 _Z15matrixOpsKernelPfS_S_S_S_S_ii_param_7
)
{
	.reg .pred 	%p<4>;
	.reg .b32 	%r<12>;
	.reg .b32 	%f<14>;
	.reg .b64 	%rd<20>;

	ld.param.u64 	%rd1, [_Z15matrixOpsKernelPfS_S_S_S_S_ii_param_0];
	ld.param.u64 	%rd2, [_Z15matrixOpsKernelPfS_S_S_S_S_ii_param_1];
	ld.param.u64 	%rd3, [_Z15matrixOpsKernelPfS_S_S_S_S_ii_param_2];
	ld.param.u64 	%rd4, [_Z15matrixOpsKernelPfS_S_S_S_S_ii_param_3];
	ld.param.u64 	%rd5, [_Z15matrixOpsKernelPfS_S_S_S_S_ii_param_4];
	ld.param.u64 	%rd6, [_Z15matrixOpsKernelPfS_S_S_S_S_ii_param_5];
	ld.param.u32 	%r4, [_Z15matrixOpsKernelPfS_S_S_S_S_ii_param_6];
	ld.param.u32 	%r3, [_Z15matrixOpsKernelPfS_S_S_S_S_ii_param_7];
	mov.u32 	%r5, %ctaid.y;
	mov.u32 	%r6, %ntid.y;
	mov.u32 	%r7, %tid.y;
	mad.lo.s32 	%r1, %r5, %r6, %r7;
	mov.u32 	%r8, %ctaid.x;
	mov.u32 	%r9, %ntid.x;
	mov.u32 	%r10, %tid.x;
	mad.lo.s32 	%r2, %r8, %r9, %r10;
	setp.ge.s32 	%p1, %r1, %r4;
	setp.ge.s32 	%p2, %r2, %r3;
	or.pred  	%p3, %p1, %p2;
	@%p3 bra 	$L__BB0_2;
	cvta.to.global.u64 	%rd7, %rd1;
	cvta.to.global.u64 	%rd8, %rd2;
	cvta.to.global.u64 	%rd9, %rd3;
	cvta.to.global.u64 	%rd10, %rd4;
	cvta.to.global.u64 	%rd11, %rd5;
	cvta.to.global.u64 	%rd12, %rd6;
	mad.lo.s32 	%r11, %r3, %r1, %r2;
	mul.wide.s32 	%rd13, %r11, 4;
	add.s64 	%rd14, %rd7, %rd13;
	ld.global.f32 	%f1, [%rd14];
	add.s64 	%rd15, %rd8, %rd13;
	ld.global.f32 	%f2, [%rd15];
	add.f32 	%f3, %f1, %f2;
	add.s64 	%rd16, %rd9, %rd13;
	st.global.f32 	[%rd16], %f3;
	ld.global.f32 	%f4, [%rd14];
	ld.global.f32 	%f5, [%rd15];
	sub.f32 	%f6, %f4, %f5;
	add.s64 	%rd17, %rd10, %rd13;
	st.global.f32 	[%rd17], %f6;
	ld.global.f32 	%f7, [%rd14];
	ld.global.f32 	%f8, [%rd15];
	mul.f32 	%f9, %f7, %f8;
	add.s64 	%rd18, %rd11, %rd13;
	st.global.f32 	[%rd18], %f9;
	ld.global.f32 	%f10, [%rd14];
	ld.global.f32 	%f11, [%rd15];
	add.f32 	%f12, %f11, 0f38D1B717;
	div.rn.f32 	%f13, %f10, %f12;
	add.s64 	%rd19, %rd12, %rd13;
	st.global.f32 	[%rd19], %f13;
$L__BB0_2:
	ret;

}


// ===== COMPILED SASS (sm_100) =====

	.target	sm_100

	.elftype	@"ET_EXEC"


//--------------------- .note.nv.tkinfo           --------------------------
	.section	.note.nv.tkinfo,"",@"SHT_NOTE"
	.sectionflags	@"SHF_NOTE_NV_TKINFO"
	.tkinfo
        /*0018*/ 	.word	0x00000002
        /*0030*/ 	.string	""
        /*0030*/ 	.string	"ptxas"
        /*0030*/ 	.string	"Cuda compilation tools, release 13.0, V13.0.88"
        /*0030*/ 	.string	"Build cuda_13.0.r13.0/compiler.36424714_0"
        /*0030*/ 	.string	"-arch sm_100 -m 64 "



//--------------------- .note.nv.cuinfo           --------------------------
	.section	.note.nv.cuinfo,"",@"SHT_NOTE"
	.sectionflags	@"SHF_NOTE_NV_CUINFO"
        /*0018*/ 	.short	0x0002
        /*001a*/ 	.short	0x0064
        /*001c*/ 	.short	0x0082
	.zero		2


//--------------------- .nv.info                  --------------------------
	.section	.nv.info,"",@"SHT_CUDA_INFO"
	.align	4


	//----- nvinfo : EIATTR_REGCOUNT
	.align		4
        /*0000*/ 	.byte	0x04, 0x2f
        /*0002*/ 	.short	(.L_1 - .L_0)
	.align		4
.L_0:
        /*0004*/ 	.word	index@(_Z15matrixOpsKernelPfS_S_S_S_S_ii)
        /*0008*/ 	.word	0x00000014


	//----- nvinfo : EIATTR_FRAME_SIZE
	.align		4
.L_1:
        /*000c*/ 	.byte	0x04, 0x11
        /*000e*/ 	.short	(.L_3 - .L_2)
	.align		4
.L_2:
        /*0010*/ 	.word	index@($__internal_0_$__cuda_sm3x_div_rn_noftz_f32_slowpath)
        /*0014*/ 	.word	0x00000000


	//----- nvinfo : EIATTR_FRAME_SIZE
	.align		4
.L_3:
        /*0018*/ 	.byte	0x04, 0x11
        /*001a*/ 	.short	(.L_5 - .L_4)
	.align		4
.L_4:
        /*001c*/ 	.word	index@(_Z15matrixOpsKernelPfS_S_S_S_S_ii)
        /*0020*/ 	.word	0x00000000


	//----- nvinfo : EIATTR_MIN_STACK_SIZE
	.align		4
.L_5:
        /*0024*/ 	.byte	0x04, 0x12
        /*0026*/ 	.short	(.L_7 - .L_6)
	.align		4
.L_6:
        /*0028*/ 	.word	index@(_Z15matrixOpsKernelPfS_S_S_S_S_ii)
        /*002c*/ 	.word	0x00000000
.L_7:


//--------------------- .nv.compat                --------------------------
	.section	.nv.compat,"",@"SHT_CUDA_COMPAT_INFO"
	.align	4
        /*0000*/ 	.byte	0x02, 0x09, 0x00, 0x00, 0x02, 0x02, 0x01, 0x00, 0x02, 0x05, 0x05, 0x00, 0x03, 0x07, 0x01, 0x01
        /*0010*/ 	.byte	0x02, 0x03, 0x00, 0x00, 0x02, 0x06, 0x01, 0x00, 0x04, 0x0b, 0x08, 0x00, 0x01, 0x00, 0x00, 0x00
        /*0020*/ 	.byte	0x00, 0x00, 0x00, 0x00


//--------------------- .nv.info._Z15matrixOpsKernelPfS_S_S_S_S_ii --------------------------
	.section	.nv.info._Z15matrixOpsKernelPfS_S_S_S_S_ii,"",@"SHT_CUDA_INFO"
	.sectionflags	@""
	.align	4


	//----- nvinfo : EIATTR_CUDA_API_VERSION
	.align		4
        /*0000*/ 	.byte	0x04, 0x37
        /*0002*/ 	.short	(.L_9 - .L_8)
.L_8:
        /*0004*/ 	.word	0x00000082


	//----- nvinfo : EIATTR_KPARAM_INFO
	.align		4
.L_9:
        /*0008*/ 	.byte	0x04, 0x17
        /*000a*/ 	.short	(.L_11 - .L_10)
.L_10:
        /*000c*/ 	.word	0x00000000
        /*0010*/ 	.short	0x0007
        /*0012*/ 	.short	0x0034
        /*0014*/ 	.byte	0x00, 0xf0, 0x11, 0x00


	//----- nvinfo : EIATTR_KPARAM_INFO
	.align		4
.L_11:
        /*0018*/ 	.byte	0x04, 0x17
        /*001a*/ 	.short	(.L_13 - .L_12)
.L_12:
        /*001c*/ 	.word	0x00000000
        /*0020*/ 	.short	0x0006
        /*0022*/ 	.short	0x0030
        /*0024*/ 	.byte	0x00, 0xf0, 0x11, 0x00


	//----- nvinfo : EIATTR_KPARAM_INFO
	.align		4
.L_13:
        /*0028*/ 	.byte	0x04, 0x17
        /*002a*/ 	.short	(.L_15 - .L_14)
.L_14:
        /*002c*/ 	.word	0x00000000
        /*0030*/ 	.short	0x0005
        /*0032*/ 	.short	0x0028
        /*0034*/ 	.byte	0x00, 0xf5, 0x21, 0x00


	//----- nvinfo : EIATTR_KPARAM_INFO
	.align		4
.L_15:
        /*0038*/ 	.byte	0x04, 0x17
        /*003a*/ 	.short	(.L_17 - .L_16)
.L_16:
        /*003c*/ 	.word	0x00000000
        /*0040*/ 	.short	0x0004
        /*0042*/ 	.short	0x0020
        /*0044*/ 	.byte	0x00, 0xf5, 0x21, 0x00


	//----- nvinfo : EIATTR_KPARAM_INFO
	.align		4
.L_17:
        /*0048*/ 	.byte	0x04, 0x17
        /*004a*/ 	.short	(.L_19 - .L_18)
.L_18:
        /*004c*/ 	.word	0x00000000
        /*0050*/ 	.short	0x0003
        /*0052*/ 	.short	0x0018
        /*0054*/ 	.byte	0x00, 0xf5, 0x21, 0x00


	//----- nvinfo : EIATTR_KPARAM_INFO
	.align		4
.L_19:
        /*0058*/ 	.byte	0x04, 0x17
        /*005a*/ 	.short	(.L_21 - .L_20)
.L_20:
        /*005c*/ 	.word	0x00000000
        /*0060*/ 	.short	0x0002
        /*0062*/ 	.short	0x0010
        /*0064*/ 	.byte	0x00, 0xf5, 0x21, 0x00


	//----- nvinfo : EIATTR_KPARAM_INFO
	.align		4
.L_21:
        /*0068*/ 	.byte	0x04, 0x17
        /*006a*/ 	.short	(.L_23 - .L_22)
.L_22:
        /*006c*/ 	.word	0x00000000
        /*0070*/ 	.short	0x0001
        /*0072*/ 	.short	0x0008
        /*0074*/ 	.byte	0x00, 0xf5, 0x21, 0x00


	//----- nvinfo : EIATTR_KPARAM_INFO
	.align		4
.L_23:
        /*0078*/ 	.byte	0x04, 0x17
        /*007a*/ 	.short	(.L_25 - .L_24)
.L_24:
        /*007c*/ 	.word	0x00000000
        /*0080*/ 	.short	0x0000
        /*0082*/ 	.short	0x0000
        /*0084*/ 	.byte	0x00, 0xf5, 0x21, 0x00


	//----- nvinfo : EIATTR_SPARSE_MMA_MASK
	.align		4
.L_25:
        /*0088*/ 	.byte	0x03, 0x50
        /*008a*/ 	.short	0x0000


	//----- nvinfo : EIATTR_MAXREG_COUNT
	.align		4
        /*008c*/ 	.byte	0x03, 0x1b
        /*008e*/ 	.short	0x00ff


	//----- nvinfo : EIATTR_MERCURY_ISA_VERSION
	.align		4
        /*0090*/ 	.byte	0x03, 0x5f
        /*0092*/ 	.short	0x0101


	//----- nvinfo : EIATTR_VRC_CTA_INIT_COUNT
	.align		4
        /*0094*/ 	.byte	0x02, 0x4a
	.zero		1
	.zero		1


	//----- nvinfo : EIATTR_EXIT_INSTR_OFFSETS
	.align		4
        /*0098*/ 	.byte	0x04, 0x1c
        /*009a*/ 	.short	(.L_27 - .L_26)


	//   ....[0]....
.L_26:
        /*009c*/ 	.word	0x000000c0


	//   ....[1]....
        /*00a0*/ 	.word	0x00000380


	//----- nvinfo : EIATTR_CRS_STACK_SIZE
	.align		4
.L_27:
        /*00a4*/ 	.byte	0x04, 0x1e
        /*00a6*/ 	.short	(.L_29 - .L_28)
.L_28:
        /*00a8*/ 	.word	0x00000000


	//----- nvinfo : EIATTR_CBANK_PARAM_SIZE
	.align		4
.L_29:
        /*00ac*/ 	.byte	0x03, 0x19
        /*00ae*/ 	.short	0x0038


	//----- nvinfo : EIATTR_PARAM_CBANK
	.align		4
        /*00b0*/ 	.byte	0x04, 0x0a
        /*00b2*/ 	.short	(.L_31 - .L_30)
	.align		4
.L_30:
        /*00b4*/ 	.word	index@(.nv.constant0._Z15matrixOpsKernelPfS_S_S_S_S_ii)
        /*00b8*/ 	.short	0x0380
        /*00ba*/ 	.short	0x0038


	//----- nvinfo : EIATTR_SW_WAR
	.align		4
.L_31:
        /*00bc*/ 	.byte	0x04, 0x36
        /*00be*/ 	.short	(.L_33 - .L_32)
.L_32:
        /*00c0*/ 	.word	0x00000008
.L_33:


//--------------------- .nv.callgraph             --------------------------
	.section	.nv.callgraph,"",@"SHT_CUDA_CALLGRAPH"
	.align	4
	.sectionentsize	8
	.align		4
        /*0000*/ 	.word	0x00000000
	.align		4
        /*0004*/ 	.word	0xffffffff
	.align		4
        /*0008*/ 	.word	0x00000000
	.align		4
        /*000c*/ 	.word	0xfffffffe
	.align		4
        /*0010*/ 	.word	0x00000000
	.align		4
        /*0014*/ 	.word	0xfffffffd
	.align		4
        /*0018*/ 	.word	0x00000000
	.align		4
        /*001c*/ 	.word	0xfffffffc


//--------------------- .text._Z15matrixOpsKernelPfS_S_S_S_S_ii --------------------------
	.section	.text._Z15matrixOpsKernelPfS_S_S_S_S_ii,"ax",@progbits
	.align	128
        .global         _Z15matrixOpsKernelPfS_S_S_S_S_ii
        .type           _Z15matrixOpsKernelPfS_S_S_S_S_ii,@function
        .size           _Z15matrixOpsKernelPfS_S_S_S_S_ii,(.L_x_14 - _Z15matrixOpsKernelPfS_S_S_S_S_ii)
        .other          _Z15matrixOpsKernelPfS_S_S_S_S_ii,@"STO_CUDA_ENTRY STV_DEFAULT"
_Z15matrixOpsKernelPfS_S_S_S_S_ii:
.text._Z15matrixOpsKernelPfS_S_S_S_S_ii:
[----:B------:R-:W-:Y:S01]  /*0000*/  LDC R1, c[0x0][0x37c] ;  /* 0x0000df00ff017b82 */ /* 0x000fe20000000800 */
[----:B------:R-:W0:Y:S07]  /*0010*/  S2R R0, SR_TID.X ;  /* 0x0000000000007919 */ /* 0x000e2e0000002100 */
[----:B------:R-:W1:Y:S01]  /*0020*/  LDC R2, c[0x0][0x364] ;  /* 0x0000d900ff027b82 */ /* 0x000e620000000800 */
[----:B------:R-:W2:Y:S01]  /*0030*/  LDCU.64 UR6, c[0x0][0x3b0] ;  /* 0x00007600ff0677ac */ /* 0x000ea20008000a00 */
[----:B------:R-:W1:Y:S06]  /*0040*/  S2R R5, SR_TID.Y ;  /* 0x0000000000057919 */ /* 0x000e6c0000002200 */
[----:B------:R-:W0:Y:S08]  /*0050*/  S2UR UR5, SR_CTAID.X ;  /* 0x00000000000579c3 */ /* 0x000e300000002500 */
[----:B------:R-:W0:Y:S08]  /*0060*/  LDC R3, c[0x0][0x360] ;  /* 0x0000d800ff037b82 */ /* 0x000e300000000800 */
[----:B------:R-:W1:Y:S01]  /*0070*/  S2UR UR4, SR_CTAID.Y ;  /* 0x00000000000479c3 */ /* 0x000e620000002600 */
[----:B0-----:R-:W-:-:S05]  /*0080*/  IMAD R3, R3, UR5, R0 ;  /* 0x0000000503037c24 */ /* 0x001fca000f8e0200 */
[----:B--2---:R-:W-:Y:S01]  /*0090*/  ISETP.GE.AND P0, PT, R3, UR7, PT ;  /* 0x0000000703007c0c */ /* 0x004fe2000bf06270 */
[----:B-1----:R-:W-:-:S05]  /*00a0*/  IMAD R2, R2, UR4, R5 ;  /* 0x0000000402027c24 */ /* 0x002fca000f8e0205 */
[----:B------:R-:W-:-:S13]  /*00b0*/  ISETP.GE.OR P0, PT, R2, UR6, P0 ;  /* 0x0000000602007c0c */ /* 0x000fda0008706670 */
[----:B------:R-:W-:Y:S05]  /*00c0*/  @P0 EXIT ;  /* 0x000000000000094d */ /* 0x000fea0003800000 */
[----:B------:R-:W0:Y:S01]  /*00d0*/  LDC.64 R4, c[0x0][0x380] ;  /* 0x0000e000ff047b82 */ /* 0x000e220000000a00 */
[----:B------:R-:W1:Y:S01]  /*00e0*/  LDCU.64 UR4, c[0x0][0x358] ;  /* 0x00006b00ff0477ac */ /* 0x000e620008000a00 */
[----:B------:R-:W-:-:S06]  /*00f0*/  IMAD R2, R2, UR7, R3 ;  /* 0x0000000702027c24 */ /* 0x000fcc000f8e0203 */
[----:B------:R-:W2:Y:S08]  /*0100*/  LDC.64 R6, c[0x0][0x388] ;  /* 0x0000e200ff067b82 */ /* 0x000eb00000000a00 */
[----:B------:R-:W3:Y:S01]  /*0110*/  LDC.64 R8, c[0x0][0x390] ;  /* 0x0000e400ff087b82 */ /* 0x000ee20000000a00 */
[----:B0-----:R-:W-:-:S07]  /*0120*/  IMAD.WIDE R4, R2, 0x4, R4 ;  /* 0x0000000402047825 */ /* 0x001fce00078e0204 */
[----:B------:R-:W0:Y:S01]  /*0130*/  LDC.64 R10, c[0x0][0x398] ;  /* 0x0000e600ff0a7b82 */ /* 0x000e220000000a00 */
[----:B-1----:R-:W4:Y:S01]  /*0140*/  LDG.E R0, desc[UR4][R4.64] ;  /* 0x0000000404007981 */ /* 0x002f22000c1e1900 */
[----:B--2---:R-:W-:-:S05]  /*0150*/  IMAD.WIDE R6, R2, 0x4, R6 ;  /* 0x0000000402067825 */ /* 0x004fca00078e0206 */
[----:B------:R-:W4:Y:S01]  /*0160*/  LDG.E R3, desc[UR4][R6.64] ;  /* 0x0000000406037981 */ /* 0x000f22000c1e1900 */
[----:B---3--:R-:W-:-:S04]  /*0170*/  IMAD.WIDE R8, R2, 0x4, R8 ;  /* 0x0000000402087825 */ /* 0x008fc800078e0208 */
[----:B----4-:R-:W-:-:S05]  /*0180*/  FADD R3, R0, R3 ;  /* 0x0000000300037221 */ /* 0x010fca0000000000 */
[----:B------:R1:W-:Y:S04]  /*0190*/  STG.E desc[UR4][R8.64], R3 ;  /* 0x0000000308007986 */ /* 0x0003e8000c101904 */
[----:B------:R-:W2:Y:S04]  /*01a0*/  LDG.E R0, desc[UR4][R4.64] ;  /* 0x0000000404007981 */ /* 0x000ea8000c1e1900 */
[----:B------:R-:W2:Y:S01]  /*01b0*/  LDG.E R13, desc[UR4][R6.64] ;  /* 0x00000004060d7981 */ /* 0x000ea2000c1e1900 */
[----:B0-----:R-:W-:-:S04]  /*01c0*/  IMAD.WIDE R10, R2, 0x4, R10 ;  /* 0x00000004020a7825 */ /* 0x001fc800078e020a */
[----:B--2---:R-:W-:Y:S02]  /*01d0*/  FADD R15, R0, -R13 ;  /* 0x8000000d000f7221 */ /* 0x004fe40000000000 */
[----:B------:R-:W0:Y:S03]  /*01e0*/  LDC.64 R12, c[0x0][0x3a0] ;  /* 0x0000e800ff0c7b82 */ /* 0x000e260000000a00 */
[----:B------:R2:W-:Y:S04]  /*01f0*/  STG.E desc[UR4][R10.64], R15 ;  /* 0x0000000f0a007986 */ /* 0x0005e8000c101904 */
[----:B------:R-:W3:Y:S04]  /*0200*/  LDG.E R0, desc[UR4][R4.64] ;  /* 0x0000000404007981 */ /* 0x000ee8000c1e1900 */
[----:B------:R-:W3:Y:S01]  /*0210*/  LDG.E R17, desc[UR4][R6.64] ;  /* 0x0000000406117981 */ /* 0x000ee2000c1e1900 */
[----:B0-----:R-:W-:-:S04]  /*0220*/  IMAD.WIDE R12, R2, 0x4, R12 ;  /* 0x00000004020c7825 */ /* 0x001fc800078e020c */
[----:B---3--:R-:W-:-:S05]  /*0230*/  FMUL R17, R0, R17 ;  /* 0x0000001100117220 */ /* 0x008fca0000400000 */
[----:B------:R0:W-:Y:S04]  /*0240*/  STG.E desc[UR4][R12.64], R17 ;  /* 0x000000110c007986 */ /* 0x0001e8000c101904 */
[----:B-1----:R-:W3:Y:S04]  /*0250*/  LDG.E R3, desc[UR4][R6.64] ;  /* 0x0000000406037981 */ /* 0x002ee8000c1e1900 */
[----:B------:R-:W4:Y:S01]  /*0260*/  LDG.E R0, desc[UR4][R4.64] ;  /* 0x0000000404007981 */ /* 0x000f22000c1e1900 */
[----:B------:R-:W-:Y:S01]  /*0270*/  BSSY.RECONVERGENT B0, `(.L_x_0) ;  /* 0x000000d000007945 */ /* 0x000fe20003800200 */
[----:B---3--:R-:W-:-:S04]  /*0280*/  FADD R3, R3, 9.9999997473787516356e-05 ;  /* 0x38d1b71703037421 */ /* 0x008fc80000000000 */
[----:B------:R-:W1:Y:S08]  /*0290*/  MUFU.RCP R8, R3 ;  /* 0x0000000300087308 */ /* 0x000e700000001000 */
[----:B----4-:R-:W3:Y:S01]  /*02a0*/  FCHK P0, R0, R3 ;  /* 0x0000000300007302 */ /* 0x010ee20000000000 */
[----:B-1----:R-:W-:-:S04]  /*02b0*/  FFMA R9, -R3, R8, 1 ;  /* 0x3f80000003097423 */ /* 0x002fc80000000108 */
[----:B------:R-:W-:-:S04]  /*02c0*/  FFMA R9, R8, R9, R8 ;  /* 0x0000000908097223 */ /* 0x000fc80000000008 */
[----:B------:R-:W-:-:S04]  /*02d0*/  FFMA R8, R0, R9, RZ ;  /* 0x0000000900087223 */ /* 0x000fc800000000ff */
[----:B--2---:R-:W-:-:S04]  /*02e0*/  FFMA R10, -R3, R8, R0 ;  /* 0x00000008030a7223 */ /* 0x004fc80000000100 */
[----:B------:R-:W-:Y:S01]  /*02f0*/  FFMA R9, R9, R10, R8 ;  /* 0x0000000a09097223 */ /* 0x000fe20000000008 */
[----:B0--3--:R-:W-:Y:S06]  /*0300*/  @!P0 BRA `(.L_x_1) ;  /* 0x00000000000c8947 */ /* 0x009fec0003800000 */
[----:B------:R-:W-:-:S07]  /*0310*/  MOV R4, 0x330 ;  /* 0x0000033000047802 */ /* 0x000fce0000000f00 */
[----:B------:R-:W-:Y:S05]  /*0320*/  CALL.REL.NOINC `($__internal_0_$__cuda_sm3x_div_rn_noftz_f32_slowpath) ;  /* 0x0000000000187944 */ /* 0x000fea0003c00000 */
[----:B------:R-:W-:-:S07]  /*0330*/  IMAD.MOV.U32 R9, RZ, RZ, R0 ;  /* 0x000000ffff097224 */ /* 0x000fce00078e0000 */
.L_x_1:
[----:B------:R-:W-:Y:S05]  /*0340*/  BSYNC.RECONVERGENT B0 ;  /* 0x0000000000007941 */ /* 0x000fea0003800200 */
.L_x_0:
[----:B------:R-:W0:Y:S02]  /*0350*/  LDC.64 R4, c[0x0][0x3a8] ;  /* 0x0000ea00ff047b82 */ /* 0x000e240000000a00 */
[----:B0-----:R-:W-:-:S05]  /*0360*/  IMAD.WIDE R2, R2, 0x4, R4 ;  /* 0x0000000402027825 */ /* 0x001fca00078e0204 */
[----:B------:R-:W-:Y:S01]  /*0370*/  STG.E desc[UR4][R2.64], R9 ;  /* 0x0000000902007986 */ /* 0x000fe2000c101904 */
[----:B------:R-:W-:Y:S05]  /*0380*/  EXIT ;  /* 0x000000000000794d */ /* 0x000fea0003800000 */
        .weak           $__internal_0_$__cuda_sm3x_div_rn_noftz_f32_slowpath
        .type           $__internal_0_$__cuda_sm3x_div_rn_noftz_f32_slowpath,@function
        .size           $__internal_0_$__cuda_sm3x_div_rn_noftz_f32_slowpath,(.L_x_14 - $__internal_0_$__cuda_sm3x_div_rn_noftz_f32_slowpath)
$__internal_0_$__cuda_sm3x_div_rn_noftz_f32_slowpath:
[--C-:B------:R-:W-:Y:S01]  /*0390*/  SHF.R.U32.HI R6, RZ, 0x17, R3.reuse ;  /* 0x00000017ff067819 */ /* 0x100fe20000011603 */
[----:B------:R-:W-:Y:S01]  /*03a0*/  BSSY.RECONVERGENT B1, `(.L_x_2) ;  /* 0x0000064000017945 */ /* 0x000fe20003800200 */
[--C-:B------:R-:W-:Y:S01]  /*03b0*/  SHF.R.U32.HI R5, RZ, 0x17, R0.reuse ;  /* 0x00000017ff057819 */ /* 0x100fe20000011600 */
[----:B------:R-:W-:Y:S01]  /*03c0*/  IMAD.MOV.U32 R7, RZ, RZ, R0 ;  /* 0x000000ffff077224 */ /* 0x000fe200078e0000 */
[----:B------:R-:W-:Y:S01]  /*03d0*/  LOP3.LUT R6, R6, 0xff, RZ, 0xc0, !PT ;  /* 0x000000ff06067812 */ /* 0x000fe200078ec0ff */
[----:B------:R-:W-:Y:S01]  /*03e0*/  IMAD.MOV.U32 R8, RZ, RZ, R3 ;  /* 0x000000ffff087224 */ /* 0x000fe200078e0003 */
[----:B------:R-:W-:-:S03]  /*03f0*/  LOP3.LUT R5, R5, 0xff, RZ, 0xc0, !PT ;  /* 0x000000ff05057812 */ /* 0x000fc600078ec0ff */
[----:B------:R-:W-:Y:S02]  /*0400*/  VIADD R11, R6, 0xffffffff ;  /* 0xffffffff060b7836 */ /* 0x000fe40000000000 */
[----:B------:R-:W-:-:S03]  /*0410*/  VIADD R10, R5, 0xffffffff ;  /* 0xffffffff050a7836 */ /* 0x000fc60000000000 */
[----:B------:R-:W-:-:S04]  /*0420*/  ISETP.GT.U32.AND P0, PT, R11, 0xfd, PT ;  /* 0x000000fd0b00780c */ /* 0x000fc80003f04070 */
[----:B------:R-:W-:-:S13]  /*0430*/  ISETP.GT.U32.OR P0, PT, R10, 0xfd, P0 ;  /* 0x000000fd0a00780c */ /* 0x000fda0000704470 */
[----:B------:R-:W-:Y:S01]  /*0440*/  @!P0 IMAD.MOV.U32 R9, RZ, RZ, RZ ;  /* 0x000000ffff098224 */ /* 0x000fe200078e00ff */
[----:B------:R-:W-:Y:S06]  /*0450*/  @!P0 BRA `(.L_x_3) ;  /* 0x00000000005c8947 */ /* 0x000fec0003800000 */
[----:B------:R-:W-:Y:S02]  /*0460*/  FSETP.GTU.FTZ.AND P0, PT, |R0|, +INF , PT ;  /* 0x7f8000000000780b */ /* 0x000fe40003f1c200 */
[----:B------:R-:W-:-:S04]  /*0470*/  FSETP.GTU.FTZ.AND P1, PT, |R3|, +INF , PT ;  /* 0x7f8000000300780b */ /* 0x000fc80003f3c200 */
[----:B------:R-:W-:-:S13]  /*0480*/  PLOP3.LUT P0, PT, P0, P1, PT, 0xf8, 0x8f ;  /* 0x00000000008f781c */ /* 0x000fda0000703f70 */
[----:B------:R-:W-:Y:S05]  /*0490*/  @P0 BRA `(.L_x_4) ;  /* 0x00000004004c0947 */ /* 0x000fea0003800000 */
[----:B------:R-:W-:-:S13]  /*04a0*/  LOP3.LUT P0, RZ, R8, 0x7fffffff, R7, 0xc8, !PT ;  /* 0x7fffffff08ff7812 */ /* 0x000fda000780c807 */
[----:B------:R-:W-:Y:S05]  /*04b0*/  @!P0 BRA `(.L_x_5) ;  /* 0x00000004003c8947 */ /* 0x000fea0003800000 */
[C---:B------:R-:W-:Y:S02]  /*04c0*/  FSETP.NEU.FTZ.AND P2, PT, |R0|.reuse, +INF , PT ;  /* 0x7f8000000000780b */ /* 0x040fe40003f5d200 */
[----:B------:R-:W-:Y:S02]  /*04d0*/  FSETP.NEU.FTZ.AND P1, PT, |R3|, +INF , PT ;  /* 0x7f8000000300780b */ /* 0x000fe40003f3d200 */
[----:B------:R-:W-:-:S11]  /*04e0*/  FSETP.NEU.FTZ.AND P0, PT, |R0|, +INF , PT ;  /* 0x7f8000000000780b */ /* 0x000fd60003f1d200 */
[----:B------:R-:W-:Y:S05]  /*04f0*/  @!P1 BRA !P2, `(.L_x_5) ;  /* 0x00000004002c9947 */ /* 0x000fea0005000000 */
[----:B------:R-:W-:-:S04]  /*0500*/  LOP3.LUT P2, RZ, R7, 0x7fffffff, RZ, 0xc0, !PT ;  /* 0x7fffffff07ff7812 */ /* 0x000fc8000784c0ff */
[----:B------:R-:W-:-:S13]  /*0510*/  PLOP3.LUT P1, PT, P1, P2, PT, 0x2f, 0xf2 ;  /* 0x0000000000f2781c */ /* 0x000fda0000f24577 */
[----:B------:R-:W-:Y:S05]  /*0520*/  @P1 BRA `(.L_x_6) ;  /* 0x0000000400181947 */ /* 0x000fea0003800000 */
[----:B------:R-:W-:-:S04]  /*0530*/  LOP3.LUT P1, RZ, R8, 0x7fffffff, RZ, 0xc0, !PT ;  /* 0x7fffffff08ff7812 */ /* 0x000fc8000782c0ff */
[----:B------:R-:W-:-:S13]  /*0540*/  PLOP3.LUT P0, PT, P0, P1, PT, 0x2f, 0xf2 ;  /* 0x0000000000f2781c */ /* 0x000fda0000702577 */
[----:B------:R-:W-:Y:S05]  /*0550*/  @P0 BRA `(.L_x_7) ;  /* 0x0000000400000947 */ /* 0x000fea0003800000 */
[----:B------:R-:W-:Y:S02]  /*0560*/  ISETP.GE.AND P0, PT, R10, RZ, PT ;  /* 0x000000ff0a00720c */ /* 0x000fe40003f06270 */
[----:B------:R-:W-:-:S11]  /*0570*/  ISETP.GE.AND P1, PT, R11, RZ, PT ;  /* 0x000000ff0b00720c */ /* 0x000fd60003f26270 */
[----:B------:R-:W-:Y:S02]  /*0580*/  @P0 IMAD.MOV.U32 R9, RZ, RZ, RZ ;  /* 0x000000ffff090224 */ /* 0x000fe400078e00ff */
[----:B------:R-:W-:Y:S01]  /*0590*/  @!P0 FFMA R7, R0, 1.84467440737095516160e+19, RZ ;  /* 0x5f80000000078823 */ /* 0x000fe200000000ff */
[----:B------:R-:W-:Y:S02]  /*05a0*/  @!P0 IMAD.MOV.U32 R9, RZ, RZ, -0x40 ;  /* 0xffffffc0ff098424 */ /* 0x000fe400078e00ff */
[----:B------:R-:W-:Y:S02]  /*05b0*/  @!P1 FFMA R8, R3, 1.84467440737095516160e+19, RZ ;  /* 0x5f80000003089823 */ /* 0x000fe400000000ff */
[----:B------:R-:W-:-:S07]  /*05c0*/  @!P1 VIADD R9, R9, 0x40 ;  /* 0x0000004009099836 */ /* 0x000fce0000000000 */
.L_x_3:
[----:B------:R-:W-:Y:S01]  /*05d0*/  LEA R3, R6, 0xc0800000, 0x17 ;  /* 0xc080000006037811 */ /* 0x000fe200078eb8ff */
[----:B------:R-:W-:Y:S01]  /*05e0*/  VIADD R5, R5, 0xffffff81 ;  /* 0xffffff8105057836 */ /* 0x000fe20000000000 */
[----:B------:R-:W-:Y:S02]  /*05f0*/  BSSY.RECONVERGENT B2, `(.L_x_8) ;  /* 0x0000035000027945 */ /* 0x000fe40003800200 */
[----:B------:R-:W-:Y:S01]  /*0600*/  IADD3 R3, PT, PT, -R3, R8, RZ ;  /* 0x0000000803037210 */ /* 0x000fe20007ffe1ff */
[C---:B------:R-:W-:Y:S01]  /*0610*/  IMAD R0, R5.reuse, -0x800000, R7 ;  /* 0xff80000005007824 */ /* 0x040fe200078e0207 */
[----:B------:R-:W-:Y:S02]  /*0620*/  IADD3 R6, PT, PT, R5, 0x7f, -R6 ;  /* 0x0000007f05067810 */ /* 0x000fe40007ffe806 */
[----:B------:R-:W0:Y:S01]  /*0630*/  MUFU.RCP R8, R3 ;  /* 0x0000000300087308 */ /* 0x000e220000001000 */
[----:B------:R-:W-:Y:S02]  /*0640*/  FADD.FTZ R11, -R3, -RZ ;  /* 0x800000ff030b7221 */ /* 0x000fe40000010100 */
[----:B------:R-:W-:-:S02]  /*0650*/  IMAD.IADD R6, R6, 0x1, R9 ;  /* 0x0000000106067824 */ /* 0x000fc400078e0209 */
[----:B0-----:R-:W-:-:S04]  /*0660*/  FFMA R13, R8, R11, 1 ;  /* 0x3f800000080d7423 */ /* 0x001fc8000000000b */
[----:B------:R-:W-:-:S04]  /*0670*/  FFMA R10, R8, R13, R8 ;  /* 0x0000000d080a7223 */ /* 0x000fc80000000008 */
[----:B------:R-:W-:-:S04]  /*0680*/  FFMA R7, R0, R10, RZ ;  /* 0x0000000a00077223 */ /* 0x000fc800000000ff */
[----:B------:R-:W-:-:S04]  /*0690*/  FFMA R8, R11, R7, R0 ;  /* 0x000000070b087223 */ /* 0x000fc80000000000 */
[----:B------:R-:W-:-:S04]  /*06a0*/  FFMA R7, R10, R8, R7 ;  /* 0x000000080a077223 */ /* 0x000fc80000000007 */
[----:B------:R-:W-:-:S04]  /*06b0*/  FFMA R8, R11, R7, R0 ;  /* 0x000000070b087223 */ /* 0x000fc80000000000 */
[----:B------:R-:W-:-:S05]  /*06c0*/  FFMA R0, R10, R8, R7 ;  /* 0x000000080a007223 */ /* 0x000fca0000000007 */
[----:B------:R-:W-:-:S04]  /*06d0*/  SHF.R.U32.HI R3, RZ, 0x17, R0 ;  /* 0x00000017ff037819 */ /* 0x000fc80000011600 */
[----:B------:R-:W-:-:S05]  /*06e0*/  LOP3.LUT R3, R3, 0xff, RZ, 0xc0, !PT ;  /* 0x000000ff03037812 */ /* 0x000fca00078ec0ff */
[----:B------:R-:W-:-:S04]  /*06f0*/  IMAD.IADD R9, R3, 0x1, R6 ;  /* 0x0000000103097824 */ /* 0x000fc800078e0206 */
[----:B------:R-:W-:-:S05]  /*0700*/  VIADD R3, R9, 0xffffffff ;  /* 0xffffffff09037836 */ /* 0x000fca0000000000 */
[----:B------:R-:W-:-:S13]  /*0710*/  ISETP.GE.U32.AND P0, PT, R3, 0xfe, PT ;  /* 0x000000fe0300780c */ /* 0x000fda0003f06070 */
[----:B------:R-:W-:Y:S05]  /*0720*/  @!P0 BRA `(.L_x_9) ;  /* 0x0000000000808947 */ /* 0x000fea0003800000 */
[----:B------:R-:W-:-:S13]  /*0730*/  ISETP.GT.AND P0, PT, R9, 0xfe, PT ;  /* 0x000000fe0900780c */ /* 0x000fda0003f04270 */
[----:B------:R-:W-:Y:S05]  /*0740*/  @P0 BRA `(.L_x_10) ;  /* 0x00000000006c0947 */ /* 0x000fea0003800000 */
[----:B------:R-:W-:-:S13]  /*0750*/  ISETP.GE.AND P0, PT, R9, 0x1, PT ;  /* 0x000000010900780c */ /* 0x000fda0003f06270 */
[----:B------:R-:W-:Y:S05]  /*0760*/  @P0 BRA `(.L_x_11) ;  /* 0x0000000000740947 */ /* 0x000fea0003800000 */
[----:B------:R-:W-:Y:S02]  /*0770*/  ISETP.GE.AND P0, PT, R9, -0x18, PT ;  /* 0xffffffe80900780c */ /* 0x000fe40003f06270 */
[----:B------:R-:W-:-:S11]  /*0780*/  LOP3.LUT R0, R0, 0x80000000, RZ, 0xc0, !PT ;  /* 0x8000000000007812 */ /* 0x000fd600078ec0ff */
[----:B------:R-:W-:Y:S05]  /*0790*/  @!P0 BRA `(.L_x_11) ;  /* 0x0000000000688947 */ /* 0x000fea0003800000 */
[CCC-:B------:R-:W-:Y:S01]  /*07a0*/  FFMA.RZ R3, R10.reuse, R8.reuse, R7.reuse ;  /* 0x000000080a037223 */ /* 0x1c0fe2000000c007 */
[CCC-:B------:R-:W-:Y:S01]  /*07b0*/  FFMA.RM R6, R10.reuse, R8.reuse, R7.reuse ;  /* 0x000000080a067223 */ /* 0x1c0fe20000004007 */
[C---:B------:R-:W-:Y:S02]  /*07c0*/  ISETP.NE.AND P2, PT, R9.reuse, RZ, PT ;  /* 0x000000ff0900720c */ /* 0x040fe40003f45270 */
[----:B------:R-:W-:Y:S02]  /*07d0*/  ISETP.NE.AND P1, PT, R9, RZ, PT ;  /* 0x000000ff0900720c */ /* 0x000fe40003f25270 */
[----:B------:R-:W-:Y:S01]  /*07e0*/  LOP3.LUT R5, R3, 0x7fffff, RZ, 0xc0, !PT ;  /* 0x007fffff03057812 */ /* 0x000fe200078ec0ff */
[----:B------:R-:W-:Y:S01]  /*07f0*/  FFMA.RP R3, R10, R8, R7 ;  /* 0x000000080a037223 */ /* 0x000fe20000008007 */
[C---:B------:R-:W-:Y:S01]  /*0800*/  VIADD R8, R9.reuse, 0x20 ;  /* 0x0000002009087836 */ /* 0x040fe20000000000 */
[----:B------:R-:W-:Y:S02]  /*0810*/  IADD3 R7, PT, PT, -R9, RZ, RZ ;  /* 0x000000ff09077210 */ /* 0x000fe40007ffe1ff */
[----:B------:R-:W-:-:S02]  /*0820*/  LOP3.LUT R5, R5, 0x800000, RZ, 0xfc, !PT ;  /* 0x0080000005057812 */ /* 0x000fc400078efcff */
[----:B------:R-:W-:Y:S02]  /*0830*/  FSETP.NEU.FTZ.AND P0, PT, R3, R6, PT ;  /* 0x000000060300720b */ /* 0x000fe40003f1d000 */
[----:B------:R-:W-:Y:S02]  /*0840*/  SHF.L.U32 R8, R5, R8, RZ ;  /* 0x0000000805087219 */ /* 0x000fe400000006ff */
[----:B------:R-:W-:Y:S02]  /*0850*/  SEL R6, R7, RZ, P2 ;  /* 0x000000ff07067207 */ /* 0x000fe40001000000 */
[----:B------:R-:W-:Y:S02]  /*0860*/  ISETP.NE.AND P1, PT, R8, RZ, P1 ;  /* 0x000000ff0800720c */ /* 0x000fe40000f25270 */
[----:B------:R-:W-:Y:S02]  /*0870*/  SHF.R.U32.HI R6, RZ, R6, R5 ;  /* 0x00000006ff067219 */ /* 0x000fe40000011605 */
[----:B------:R-:W-:-:S02]  /*0880*/  PLOP3.LUT P0, PT, P0, P1, PT, 0xf8, 0x8f ;  /* 0x00000000008f781c */ /* 0x000fc40000703f70 */
[----:B------:R-:W-:Y:S02]  /*0890*/  SHF.R.U32.HI R8, RZ, 0x1, R6 ;  /* 0x00000001ff087819 */ /* 0x000fe40000011606 */
[----:B------:R-:W-:-:S04]  /*08a0*/  SEL R3, RZ, 0x1, !P0 ;  /* 0x00000001ff037807 */ /* 0x000fc80004000000 */
[----:B------:R-:W-:-:S04]  /*08b0*/  LOP3.LUT R3, R3, 0x1, R8, 0xf8, !PT ;  /* 0x0000000103037812 */ /* 0x000fc800078ef808 */
[----:B------:R-:W-:-:S05]  /*08c0*/  LOP3.LUT R3, R3, R6, RZ, 0xc0, !PT ;  /* 0x0000000603037212 */ /* 0x000fca00078ec0ff */
[----:B------:R-:W-:-:S05]  /*08d0*/  IMAD.IADD R3, R8, 0x1, R3 ;  /* 0x0000000108037824 */ /* 0x000fca00078e0203 */
[----:B------:R-:W-:Y:S01]  /*08e0*/  LOP3.LUT R0, R3, R0, RZ, 0xfc, !PT ;  /* 0x0000000003007212 */ /* 0x000fe200078efcff */
[----:B------:R-:W-:Y:S06]  /*08f0*/  BRA `(.L_x_11) ;  /* 0x0000000000107947 */ /* 0x000fec0003800000 */
.L_x_10:
[----:B------:R-:W-:-:S04]  /*0900*/  LOP3.LUT R0, R0, 0x80000000, RZ, 0xc0, !PT ;  /* 0x8000000000007812 */ /* 0x000fc800078ec0ff */
[----:B------:R-:W-:Y:S01]  /*0910*/  LOP3.LUT R0, R0, 0x7f800000, RZ, 0xfc, !PT ;  /* 0x7f80000000007812 */ /* 0x000fe200078efcff */
[----:B------:R-:W-:Y:S06]  /*0920*/  BRA `(.L_x_11) ;  /* 0x0000000000047947 */ /* 0x000fec0003800000 */
.L_x_9:
[----:B------:R-:W-:-:S07]  /*0930*/  IMAD R0, R6, 0x800000, R0 ;  /* 0x0080000006007824 */ /* 0x000fce00078e0200 */
.L_x_11:
[----:B------:R-:W-:Y:S05]  /*0940*/  BSYNC.RECONVERGENT B2 ;  /* 0x0000000000027941 */ /* 0x000fea0003800200 */
.L_x_8:
[----:B------:R-:W-:Y:S05]  /*0950*/  BRA `(.L_x_12) ;  /* 0x0000000000207947 */ /* 0x000fea0003800000 */
.L_x_7:
[----:B------:R-:W-:-:S04]  /*0960*/  LOP3.LUT R0, R8, 0x80000000, R7, 0x48, !PT ;  /* 0x8000000008007812 */ /* 0x000fc800078e4807 */
[----:B------:R-:W-:Y:S01]  /*0970*/  LOP3.LUT R0, R0, 0x7f800000, RZ, 0xfc, !PT ;  /* 0x7f80000000007812 */ /* 0x000fe200078efcff */
[----:B------:R-:W-:Y:S06]  /*0980*/  BRA `(.L_x_12) ;  /* 0x0000000000147947 */ /* 0x000fec0003800000 */
.L_x_6:
[----:B------:R-:W-:Y:S01]  /*0990*/  LOP3.LUT R0, R8, 0x80000000, R7, 0x48, !PT ;  /* 0x8000000008007812 */ /* 0x000fe200078e4807 */
[----:B------:R-:W-:Y:S06]  /*09a0*/  BRA `(.L_x_12) ;  /* 0x00000000000c7947 */ /* 0x000fec0003800000 */
.L_x_5:
[----:B------:R-:W0:Y:S01]  /*09b0*/  MUFU.RSQ R0, -QNAN ;  /* 0xffc0000000007908 */ /* 0x000e220000001400 */
[----:B------:R-:W-:Y:S05]  /*09c0*/  BRA `(.L_x_12) ;  /* 0x0000000000047947 */ /* 0x000fea0003800000 */
.L_x_4:
[----:B------:R-:W-:-:S07]  /*09d0*/  FADD.FTZ R0, R0, R3 ;  /* 0x0000000300007221 */ /* 0x000fce0000010000 */
.L_x_12:
[----:B------:R-:W-:Y:S05]  /*09e0*/  BSYNC.RECONVERGENT B1 ;  /* 0x0000000000017941 */ /* 0x000fea0003800200 */
.L_x_2:
[----:B------:R-:W-:-:S04]  /*09f0*/  IMAD.MOV.U32 R5, RZ, RZ, 0x0 ;  /* 0x00000000ff057424 */ /* 0x000fc800078e00ff */
[----:B0-----:R-:W-:Y:S05]  /*0a00*/  RET.REL.NODEC R4 `(_Z15matrixOpsKernelPfS_S_S_S_S_ii) ;  /* 0xfffffff4047c7950 */ /* 0x001fea0003c3ffff */
.L_x_13:
[----:B------:R-:W-:-:S00]  /*0a10*/  BRA `(.L_x_13) ;  /* 0xfffffffc00fc7947 */ /* 0x000fc0000383ffff */
[----:B------:R-:W-:-:S00]  /*0a20*/  NOP ;  /* 0x0000000000007918 */ /* 0x000fc00000000000 */
        /* <DEDUP_REMOVED lines=13> */
.L_x_14:


//--------------------- .nv.shared.reserved.0     --------------------------
	.section	.nv.shared.reserved.0,"aw",@nobits
	.weak		__nv_reservedSMEM_offset_0_alias
	.size		__nv_reservedSMEM_offset_0_alias, 0, 64
	.other		__nv_reservedSMEM_offset_0_alias,@"STO_CUDA_RESERVED_SHARED STV_DEFAULT"
__nv_reservedSMEM_offset_0_alias:
	.zero		0
	.zero		64


//--------------------- .nv.constant0._Z15matrixOpsKernelPfS_S_S_S_S_ii --------------------------
	.section	.nv.constant0._Z15matrixOpsKernelPfS_S_S_S_S_ii,"a",@progbits
	.sectionflags	@""
	.align	4
.nv.constant0._Z15matrixOpsKernelPfS_S_S_S_S_ii:
	.zero		952


//--------------------- SYMBOLS --------------------------

	.type		.nv.reservedSmem.offset0,@object
	.size		.nv.reservedSmem.offset0,0x4
